	.headerflags	@"EF_CUDA_TEXMODE_UNIFIED EF_CUDA_64BIT_ADDRESS EF_CUDA_ACCELERATORS EF_CUDA_SM90 EF_CUDA_VIRTUAL_SM(EF_CUDA_SM90)"
	.elftype	@"ET_EXEC"


//--------------------- .nv.info                  --------------------------
	.section	.nv.info,"",@"SHT_CUDA_INFO"
	.align	4


	//----- nvinfo : EIATTR_REGCOUNT
	.align		4
        /*0000*/ 	.byte	0x04, 0x2f
        /*0002*/ 	.short	(.L_3 - .L_2)
	.align		4
.L_2:
        /*0004*/ 	.word	index@(triton_poi_fused__native_batch_norm_legit_no_training__prelu_kernel_0)
        /*0008*/ 	.word	0x00000018


	//----- nvinfo : EIATTR_MIN_STACK_SIZE
	.align		4
.L_3:
        /*000c*/ 	.byte	0x04, 0x12
        /*000e*/ 	.short	(.L_5 - .L_4)
	.align		4
.L_4:
        /*0010*/ 	.word	index@(triton_poi_fused__native_batch_norm_legit_no_training__prelu_kernel_0)
        /*0014*/ 	.word	0x00000000


	//----- nvinfo : EIATTR_FRAME_SIZE
	.align		4
.L_5:
        /*0018*/ 	.byte	0x04, 0x11
        /*001a*/ 	.short	(.L_7 - .L_6)
	.align		4
.L_6:
        /*001c*/ 	.word	index@(triton_poi_fused__native_batch_norm_legit_no_training__prelu_kernel_0)
        /*0020*/ 	.word	0x00000000


	//----- nvinfo : EIATTR_MIN_STACK_SIZE
	.align		4
.L_7:
        /*0024*/ 	.byte	0x04, 0x12
        /*0026*/ 	.short	(.L_9 - .L_8)
	.align		4
.L_8:
        /*0028*/ 	.word	index@(triton_poi_fused__native_batch_norm_legit_no_training__prelu_kernel_0)
        /*002c*/ 	.word	0x00000000
.L_9:


//--------------------- .nv.info.triton_poi_fused__native_batch_norm_legit_no_training__prelu_kernel_0 --------------------------
	.section	.nv.info.triton_poi_fused__native_batch_norm_legit_no_training__prelu_kernel_0,"",@"SHT_CUDA_INFO"
	.sectionflags	@""
	.align	4


	//----- nvinfo : EIATTR_CUDA_API_VERSION
	.align		4
        /*0000*/ 	.byte	0x04, 0x37
        /*0002*/ 	.short	(.L_11 - .L_10)
.L_10:
        /*0004*/ 	.word	0x0000007c


	//----- nvinfo : EIATTR_KPARAM_INFO
	.align		4
.L_11:
        /*0008*/ 	.byte	0x04, 0x17
        /*000a*/ 	.short	(.L_13 - .L_12)
.L_12:
        /*000c*/ 	.word	0x00000000
        /*0010*/ 	.short	0x0007
        /*0012*/ 	.short	0x0038
        /*0014*/ 	.byte	0x00, 0xf0, 0x11, 0x00


	//----- nvinfo : EIATTR_KPARAM_INFO
	.align		4
.L_13:
        /*0018*/ 	.byte	0x04, 0x17
        /*001a*/ 	.short	(.L_15 - .L_14)
.L_14:
        /*001c*/ 	.word	0x00000000
        /*0020*/ 	.short	0x0006
        /*0022*/ 	.short	0x0030
        /*0024*/ 	.byte	0x00, 0xf4, 0x21, 0x00


	//----- nvinfo : EIATTR_KPARAM_INFO
	.align		4
.L_15:
        /*0028*/ 	.byte	0x04, 0x17
        /*002a*/ 	.short	(.L_17 - .L_16)
.L_16:
        /*002c*/ 	.word	0x00000000
        /*0030*/ 	.short	0x0005
        /*0032*/ 	.short	0x0028
        /*0034*/ 	.byte	0x00, 0xf4, 0x21, 0x00


	//----- nvinfo : EIATTR_KPARAM_INFO
	.align		4
.L_17:
        /*0038*/ 	.byte	0x04, 0x17
        /*003a*/ 	.short	(.L_19 - .L_18)
.L_18:
        /*003c*/ 	.word	0x00000000
        /*0040*/ 	.short	0x0004
        /*0042*/ 	.short	0x0020
        /*0044*/ 	.byte	0x00, 0xf4, 0x21, 0x00


	//----- nvinfo : EIATTR_KPARAM_INFO
	.align		4
.L_19:
        /*0048*/ 	.byte	0x04, 0x17
        /*004a*/ 	.short	(.L_21 - .L_20)
.L_20:
        /*004c*/ 	.word	0x00000000
        /*0050*/ 	.short	0x0003
        /*0052*/ 	.short	0x0018
        /*0054*/ 	.byte	0x00, 0xf4, 0x21, 0x00


	//----- nvinfo : EIATTR_KPARAM_INFO
	.align		4
.L_21:
        /*0058*/ 	.byte	0x04, 0x17
        /*005a*/ 	.short	(.L_23 - .L_22)
.L_22:
        /*005c*/ 	.word	0x00000000
        /*0060*/ 	.short	0x0002
        /*0062*/ 	.short	0x0010
        /*0064*/ 	.byte	0x00, 0xf4, 0x21, 0x00


	//----- nvinfo : EIATTR_KPARAM_INFO
	.align		4
.L_23:
        /*0068*/ 	.byte	0x04, 0x17
        /*006a*/ 	.short	(.L_25 - .L_24)
.L_24:
        /*006c*/ 	.word	0x00000000
        /*0070*/ 	.short	0x0001
        /*0072*/ 	.short	0x0008
        /*0074*/ 	.byte	0x00, 0xf4, 0x21, 0x00


	//----- nvinfo : EIATTR_KPARAM_INFO
	.align		4
.L_25:
        /*0078*/ 	.byte	0x04, 0x17
        /*007a*/ 	.short	(.L_27 - .L_26)
.L_26:
        /*007c*/ 	.word	0x00000000
        /*0080*/ 	.short	0x0000
        /*0082*/ 	.short	0x0000
        /*0084*/ 	.byte	0x00, 0xf4, 0x21, 0x00


	//----- nvinfo : EIATTR_SPARSE_MMA_MASK
	.align		4
.L_27:
        /*0088*/ 	.byte	0x03, 0x50
        /*008a*/ 	.short	0x0000


	//----- nvinfo : EIATTR_MAXREG_COUNT
	.align		4
        /*008c*/ 	.byte	0x03, 0x1b
        /*008e*/ 	.short	0x00ff


	//----- nvinfo : EIATTR_EXIT_INSTR_OFFSETS
	.align		4
        /*0090*/ 	.byte	0x04, 0x1c
        /*0092*/ 	.short	(.L_29 - .L_28)


	//   ....[0]....
.L_28:
        /*0094*/ 	.word	0x00000380


	//   ....[1]....
        /*0098*/ 	.word	0x000003a0


	//----- nvinfo : EIATTR_REQNTID
	.align		4
.L_29:
        /*009c*/ 	.byte	0x04, 0x10
        /*009e*/ 	.short	(.L_31 - .L_30)
.L_30:
        /*00a0*/ 	.word	0x00000020
        /*00a4*/ 	.word	0x00000001
        /*00a8*/ 	.word	0x00000001


	//----- nvinfo : EIATTR_CBANK_PARAM_SIZE
	.align		4
.L_31:
        /*00ac*/ 	.byte	0x03, 0x19
        /*00ae*/ 	.short	0x003c


	//----- nvinfo : EIATTR_PARAM_CBANK
	.align		4
        /*00b0*/ 	.byte	0x04, 0x0a
        /*00b2*/ 	.short	(.L_33 - .L_32)
	.align		4
.L_32:
        /*00b4*/ 	.word	index@(.nv.constant0.triton_poi_fused__native_batch_norm_legit_no_training__prelu_kernel_0)
        /*00b8*/ 	.short	0x0210
        /*00ba*/ 	.short	0x003c


	//----- nvinfo : EIATTR_SW_WAR
	.align		4
.L_33:
        /*00bc*/ 	.byte	0x04, 0x36
        /*00be*/ 	.short	(.L_35 - .L_34)
.L_34:
        /*00c0*/ 	.word	0x00000008
.L_35:


//--------------------- .nv.callgraph             --------------------------
	.section	.nv.callgraph,"",@"SHT_CUDA_CALLGRAPH"
	.align	4
	.sectionentsize	8
	.align		4
        /*0000*/ 	.word	0x00000000
	.align		4
        /*0004*/ 	.word	0xffffffff
	.align		4
        /*0008*/ 	.word	0x00000000
	.align		4
        /*000c*/ 	.word	0xfffffffe
	.align		4
        /*0010*/ 	.word	0x00000000
	.align		4
        /*0014*/ 	.word	0xfffffffd
	.align		4
        /*0018*/ 	.word	0x00000000
	.align		4
        /*001c*/ 	.word	0xfffffffc


//--------------------- .nv.constant4             --------------------------
	.section	.nv.constant4,"a",@progbits
	.align	8
	.align		8
.nv.constant4:
        /*0000*/ 	.dword	_$_str
	.align		8
        /*0008*/ 	.dword	_$_str_$_2


//--------------------- .text.triton_poi_fused__native_batch_norm_legit_no_training__prelu_kernel_0 --------------------------
	.section	.text.triton_poi_fused__native_batch_norm_legit_no_training__prelu_kernel_0,"ax",@progbits
	.align	128
        .global         triton_poi_fused__native_batch_norm_legit_no_training__prelu_kernel_0
        .type           triton_poi_fused__native_batch_norm_legit_no_training__prelu_kernel_0,@function
        .size           triton_poi_fused__native_batch_norm_legit_no_training__prelu_kernel_0,(.L_x_1 - triton_poi_fused__native_batch_norm_legit_no_training__prelu_kernel_0)
        .other          triton_poi_fused__native_batch_norm_legit_no_training__prelu_kernel_0,@"STO_CUDA_ENTRY STV_DEFAULT"
triton_poi_fused__native_batch_norm_legit_no_training__prelu_kernel_0:
.text.triton_poi_fused__native_batch_norm_legit_no_training__prelu_kernel_0:
[----:B------:R-:W0:Y:S01]  /*0000*/  LDC R1, c[0x0][0x28] ;  /* 0x00000a00ff017b82 */ /* 0x000e220000000800 */
[----:B------:R-:W1:Y:S07]  /*0010*/  S2R R18, SR_TID.X ;  /* 0x0000000000127919 */ /* 0x000e6e0000002100 */
[----:B------:R-:W2:Y:S01]  /*0020*/  LDC.64 R6, c[0x0][0x228] ;  /* 0x00008a00ff067b82 */ /* 0x000ea20000000a00 */
[----:B------:R-:W-:Y:S01]  /*0030*/  HFMA2.MMA R14, -RZ, RZ, 0, 0 ;  /* 0x00000000ff0e7435 */ /* 0x000fe200000001ff */
[----:B------:R-:W-:Y:S01]  /*0040*/  ULDC.64 UR4, c[0x0][0x208] ;  /* 0x0000820000047ab9 */ /* 0x000fe20000000a00 */
[----:B------:R-:W3:Y:S05]  /*0050*/  S2R R15, SR_CTAID.X ;  /* 0x00000000000f7919 */ /* 0x000eea0000002500 */
[----:B------:R-:W4:Y:S08]  /*0060*/  LDC.64 R4, c[0x0][0x220] ;  /* 0x00008800ff047b82 */ /* 0x000f300000000a00 */
[----:B------:R-:W5:Y:S08]  /*0070*/  LDC.64 R8, c[0x0][0x230] ;  /* 0x00008c00ff087b82 */ /* 0x000f700000000a00 */
[----:B------:R-:W5:Y:S01]  /*0080*/  LDC.64 R10, c[0x0][0x238] ;  /* 0x00008e00ff0a7b82 */ /* 0x000f620000000a00 */
[----:B-1----:R-:W-:-:S07]  /*0090*/  LOP3.LUT R0, R18, 0xf, RZ, 0xc0, !PT ;  /* 0x0000000f12007812 */ /* 0x002fce00078ec0ff */
[----:B------:R-:W1:Y:S01]  /*00a0*/  LDC.64 R12, c[0x0][0x240] ;  /* 0x00009000ff0c7b82 */ /* 0x000e620000000a00 */
[----:B---3--:R-:W-:Y:S02]  /*00b0*/  SHF.R.S32.HI R2, RZ, 0x1b, R15 ;  /* 0x0000001bff027819 */ /* 0x008fe4000001140f */
[----:B------:R-:W-:Y:S02]  /*00c0*/  LEA R15, R15, R0, 0x4 ;  /* 0x000000000f0f7211 */ /* 0x000fe400078e20ff */
[----:B------:R-:W-:Y:S02]  /*00d0*/  SGXT R0, R2, 0x1 ;  /* 0x000000010200781a */ /* 0x000fe40000000200 */
[----:B------:R-:W-:Y:S01]  /*00e0*/  ISETP.GE.AND P0, PT, R15, 0x10, PT ;  /* 0x000000100f00780c */ /* 0x000fe20003f06270 */
[----:B------:R-:W3:Y:S01]  /*00f0*/  LDC.64 R2, c[0x0][0x218] ;  /* 0x00008600ff027b82 */ /* 0x000ee20000000a00 */
[----:B------:R-:W-:-:S04]  /*0100*/  LEA.HI R0, R0, R15, RZ, 0x2 ;  /* 0x0000000f00007211 */ /* 0x000fc800078f10ff */
[----:B------:R-:W-:-:S04]  /*0110*/  LOP3.LUT R0, R0, 0xfffffffc, RZ, 0xc0, !PT ;  /* 0xfffffffc00007812 */ /* 0x000fc800078ec0ff */
[----:B------:R-:W-:-:S05]  /*0120*/  IADD3 R17, R15, -R0, RZ ;  /* 0x800000000f117210 */ /* 0x000fca0007ffe0ff */
[----:B--2---:R-:W-:-:S05]  /*0130*/  IMAD.WIDE R6, R17, 0x4, R6 ;  /* 0x0000000411067825 */ /* 0x004fca00078e0206 */
[----:B------:R5:W2:Y:S01]  /*0140*/  @!P0 LDG.E.EL R14, desc[UR4][R6.64] ;  /* 0x00000004060e8981 */ /* 0x000aa2000c2e1900 */
[----:B------:R-:W-:Y:S01]  /*0150*/  IMAD.MOV.U32 R0, RZ, RZ, RZ ;  /* 0x000000ffff007224 */ /* 0x000fe200078e00ff */
[----:B------:R-:W-:Y:S01]  /*0160*/  MOV R19, RZ ;  /* 0x000000ff00137202 */ /* 0x000fe20000000f00 */
[----:B----4-:R-:W-:Y:S01]  /*0170*/  IMAD.WIDE R4, R17, 0x4, R4 ;  /* 0x0000000411047825 */ /* 0x010fe200078e0204 */
[----:B------:R-:W-:-:S03]  /*0180*/  HFMA2.MMA R16, -RZ, RZ, 0, 0 ;  /* 0x00000000ff107435 */ /* 0x000fc600000001ff */
[----:B---3--:R-:W-:Y:S01]  /*0190*/  IMAD.WIDE R2, R15, 0x4, R2 ;  /* 0x000000040f027825 */ /* 0x008fe200078e0202 */
[----:B------:R-:W3:Y:S04]  /*01a0*/  @!P0 LDG.E.EL R19, desc[UR4][R4.64] ;  /* 0x0000000404138981 */ /* 0x000ee8000c2e1900 */
[----:B------:R4:W3:Y:S01]  /*01b0*/  @!P0 LDG.E R0, desc[UR4][R2.64] ;  /* 0x0000000402008981 */ /* 0x0008e2000c1e1900 */
[----:B------:R-:W-:Y:S02]  /*01c0*/  IMAD.MOV.U32 R21, RZ, RZ, RZ ;  /* 0x000000ffff157224 */ /* 0x000fe400078e00ff */
[----:B-----5:R-:W-:-:S04]  /*01d0*/  IMAD.WIDE R6, R17, 0x4, R8 ;  /* 0x0000000411067825 */ /* 0x020fc800078e0208 */
[C---:B0-----:R-:W-:Y:S01]  /*01e0*/  IMAD.WIDE R8, R17.reuse, 0x4, R10 ;  /* 0x0000000411087825 */ /* 0x041fe200078e020a */
[----:B------:R-:W5:Y:S04]  /*01f0*/  @!P0 LDG.E.EL R16, desc[UR4][R6.64] ;  /* 0x0000000406108981 */ /* 0x000f68000c2e1900 */
[----:B------:R-:W5:Y:S01]  /*0200*/  @!P0 LDG.E.EL R21, desc[UR4][R8.64] ;  /* 0x0000000408158981 */ /* 0x000f62000c2e1900 */
[----:B-1----:R-:W-:Y:S01]  /*0210*/  IMAD.WIDE R10, R17, 0x4, R12 ;  /* 0x00000004110a7825 */ /* 0x002fe200078e020c */
[----:B------:R-:W-:-:S06]  /*0220*/  MOV R12, RZ ;  /* 0x000000ff000c7202 */ /* 0x000fcc0000000f00 */
[----:B------:R-:W5:Y:S01]  /*0230*/  @!P0 LDG.E.EL R12, desc[UR4][R10.64] ;  /* 0x000000040a0c8981 */ /* 0x000f62000c2e1900 */
[----:B----4-:R-:W-:Y:S01]  /*0240*/  HFMA2.MMA R3, -RZ, RZ, 1.625, 0 ;  /* 0x3e800000ff037435 */ /* 0x010fe200000001ff */
[----:B--2---:R-:W-:-:S04]  /*0250*/  FADD R14, R14, 9.9999997473787516356e-06 ;  /* 0x3727c5ac0e0e7421 */ /* 0x004fc80000000000 */
[----:B------:R-:W0:Y:S02]  /*0260*/  MUFU.SQRT R4, R14 ;  /* 0x0000000e00047308 */ /* 0x000e240000002000 */
[C---:B0-----:R-:W-:Y:S02]  /*0270*/  FSETP.GT.AND P0, PT, R4.reuse, 8.50705917302346158658e+37, PT ;  /* 0x7e8000000400780b */ /* 0x041fe40003f04000 */
[----:B------:R-:W-:-:S11]  /*0280*/  FSETP.GEU.AND P1, PT, R4, 1.175494350822287508e-38, PT ;  /* 0x008000000400780b */ /* 0x000fd60003f2e000 */
[----:B------:R-:W-:-:S04]  /*0290*/  @P0 FMUL R4, R4, 0.25 ;  /* 0x3e80000004040820 */ /* 0x000fc80000400000 */
[----:B------:R-:W-:-:S06]  /*02a0*/  @!P1 FMUL R4, R4, 16777216 ;  /* 0x4b80000004049820 */ /* 0x000fcc0000400000 */
[----:B------:R-:W0:Y:S01]  /*02b0*/  MUFU.RCP R4, R4 ;  /* 0x0000000400047308 */ /* 0x000e220000001000 */
[----:B------:R-:W-:Y:S01]  /*02c0*/  FSEL R3, R3, 1, P0 ;  /* 0x3f80000003037808 */ /* 0x000fe20000000000 */
[----:B---3--:R-:W-:-:S04]  /*02d0*/  FADD R0, -R19, R0 ;  /* 0x0000000013007221 */ /* 0x008fc80000000100 */
[----:B------:R-:W-:Y:S01]  /*02e0*/  @!P1 FMUL R3, R3, 16777216 ;  /* 0x4b80000003039820 */ /* 0x000fe20000400000 */
[----:B------:R-:W-:-:S03]  /*02f0*/  LOP3.LUT P0, RZ, R18, 0x10, RZ, 0xc0, !PT ;  /* 0x0000001012ff7812 */ /* 0x000fc6000780c0ff */
[----:B0-----:R-:W-:Y:S02]  /*0300*/  FMUL R5, R4, R3 ;  /* 0x0000000304057220 */ /* 0x001fe40000400000 */
[----:B------:R-:W0:Y:S02]  /*0310*/  LDC.64 R2, c[0x0][0x210] ;  /* 0x00008400ff027b82 */ /* 0x000e240000000a00 */
[----:B------:R-:W-:Y:S01]  /*0320*/  FMUL R0, R0, R5 ;  /* 0x0000000500007220 */ /* 0x000fe20000400000 */
[----:B------:R-:W-:-:S03]  /*0330*/  ISETP.LT.AND P0, PT, R15, 0x10, !P0 ;  /* 0x000000100f00780c */ /* 0x000fc60004701270 */
[----:B-----5:R-:W-:-:S05]  /*0340*/  FFMA R21, R0, R16, R21 ;  /* 0x0000001000157223 */ /* 0x020fca0000000015 */
[----:B------:R-:W-:Y:S01]  /*0350*/  FSETP.GT.AND P1, PT, R21, RZ, PT ;  /* 0x000000ff1500720b */ /* 0x000fe20003f24000 */
[----:B0-----:R-:W-:-:S12]  /*0360*/  IMAD.WIDE R2, R15, 0x4, R2 ;  /* 0x000000040f027825 */ /* 0x001fd800078e0202 */
[----:B------:R-:W-:Y:S01]  /*0370*/  @!P1 FMUL R21, R21, R12 ;  /* 0x0000000c15159220 */ /* 0x000fe20000400000 */
[----:B------:R-:W-:Y:S06]  /*0380*/  @!P0 EXIT ;  /* 0x000000000000894d */ /* 0x000fec0003800000 */
[----:B------:R-:W-:Y:S01]  /*0390*/  STG.E desc[UR4][R2.64], R21 ;  /* 0x0000001502007986 */ /* 0x000fe2000c101904 */
[----:B------:R-:W-:Y:S05]  /*03a0*/  EXIT ;  /* 0x000000000000794d */ /* 0x000fea0003800000 */
.L_x_0:
[----:B------:R-:W-:-:S00]  /*03b0*/  BRA `(.L_x_0) ;  /* 0xfffffffc00fc7947 */ /* 0x000fc0000383ffff */
[----:B------:R-:W-:-:S00]  /*03c0*/  NOP ;  /* 0x0000000000007918 */ /* 0x000fc00000000000 */
        /* <DEDUP_REMOVED lines=11> */
.L_x_1:


//--------------------- .nv.global.init           --------------------------
	.section	.nv.global.init,"aw",@progbits
.nv.global.init:
	.type		_$_str,@object
	.size		_$_str,(_$_str_$_2 - _$_str)
_$_str:
        /*0000*/ 	.byte	0x5f, 0x5f, 0x43, 0x55, 0x44, 0x41, 0x5f, 0x46, 0x54, 0x5a, 0x00
	.type		_$_str_$_2,@object
	.size		_$_str_$_2,(.L_1 - _$_str_$_2)
_$_str_$_2:
        /*000b*/ 	.byte	0x5f, 0x5f, 0x43, 0x55, 0x44, 0x41, 0x5f, 0x50, 0x52, 0x45, 0x43, 0x5f, 0x53, 0x51, 0x52, 0x54
        /*001b*/ 	.byte	0x00
.L_1:


//--------------------- .nv.constant0.triton_poi_fused__native_batch_norm_legit_no_training__prelu_kernel_0 --------------------------
	.section	.nv.constant0.triton_poi_fused__native_batch_norm_legit_no_training__prelu_kernel_0,"a",@progbits
	.sectionflags	@""
	.align	4
.nv.constant0.triton_poi_fused__native_batch_norm_legit_no_training__prelu_kernel_0:
	.zero		588
